//
// Generated by NVIDIA NVVM Compiler
//
// Compiler Build ID: CL-36424714
// Cuda compilation tools, release 13.0, V13.0.88
// Based on NVVM 20.0.0
//

.version 9.0
.target sm_100
.address_size 64

	// .globl	_Z20valid_multiplicationPiS_iiS_ii

.visible .entry _Z20valid_multiplicationPiS_iiS_ii(
	.param .u64 .ptr .align 1 _Z20valid_multiplicationPiS_iiS_ii_param_0,
	.param .u64 .ptr .align 1 _Z20valid_multiplicationPiS_iiS_ii_param_1,
	.param .u32 _Z20valid_multiplicationPiS_iiS_ii_param_2,
	.param .u32 _Z20valid_multiplicationPiS_iiS_ii_param_3,
	.param .u64 .ptr .align 1 _Z20valid_multiplicationPiS_iiS_ii_param_4,
	.param .u32 _Z20valid_multiplicationPiS_iiS_ii_param_5,
	.param .u32 _Z20valid_multiplicationPiS_iiS_ii_param_6
)
{
	.reg .pred 	%p<12>;
	.reg .b32 	%r<105>;
	.reg .b64 	%rd<67>;

	ld.param.u64 	%rd14, [_Z20valid_multiplicationPiS_iiS_ii_param_1];
	ld.param.u32 	%r30, [_Z20valid_multiplicationPiS_iiS_ii_param_3];
	ld.param.u64 	%rd15, [_Z20valid_multiplicationPiS_iiS_ii_param_4];
	ld.param.u32 	%r29, [_Z20valid_multiplicationPiS_iiS_ii_param_5];
	cvta.to.global.u64 	%rd1, %rd14;
	cvta.to.global.u64 	%rd2, %rd15;
	mov.u32 	%r31, %tid.y;
	mov.u32 	%r32, %ctaid.y;
	mov.u32 	%r33, %ntid.y;
	mad.lo.s32 	%r34, %r32, %r33, %r31;
	mov.u32 	%r35, %tid.x;
	mov.u32 	%r36, %ctaid.x;
	mov.u32 	%r37, %ntid.x;
	mad.lo.s32 	%r1, %r36, %r37, %r35;
	mul.lo.s32 	%r2, %r29, %r34;
	setp.ge.s32 	%p1, %r34, %r29;
	setp.ge.s32 	%p2, %r1, %r30;
	or.pred  	%p3, %p2, %p1;
	@%p3 bra 	$L__BB0_13;
	and.b32  	%r3, %r29, 7;
	setp.lt.u32 	%p4, %r29, 8;
	mov.b32 	%r99, 0;
	mov.u32 	%r104, %r99;
	@%p4 bra 	$L__BB0_4;
	and.b32  	%r99, %r29, 2147483640;
	neg.s32 	%r93, %r99;
	mul.wide.s32 	%rd16, %r29, 4;
	add.s64 	%rd3, %rd1, %rd16;
	shl.b32 	%r6, %r29, 3;
	mul.wide.s32 	%rd17, %r29, 8;
	add.s64 	%rd4, %rd1, %rd17;
	mul.wide.s32 	%rd18, %r29, 12;
	add.s64 	%rd5, %rd1, %rd18;
	mul.wide.s32 	%rd19, %r29, 16;
	add.s64 	%rd6, %rd1, %rd19;
	mul.wide.s32 	%rd20, %r29, 20;
	add.s64 	%rd7, %rd1, %rd20;
	mul.wide.s32 	%rd21, %r29, 24;
	add.s64 	%rd8, %rd1, %rd21;
	mul.wide.s32 	%rd22, %r29, 28;
	add.s64 	%rd9, %rd1, %rd22;
	mul.wide.u32 	%rd23, %r2, 4;
	add.s64 	%rd24, %rd23, %rd2;
	add.s64 	%rd66, %rd24, 16;
	mov.b32 	%r104, 0;
	mov.u32 	%r92, %r1;
$L__BB0_3:
	.pragma "nounroll";
	mul.wide.s32 	%rd25, %r92, 4;
	add.s64 	%rd26, %rd3, %rd25;
	add.s64 	%rd27, %rd4, %rd25;
	add.s64 	%rd28, %rd5, %rd25;
	add.s64 	%rd29, %rd6, %rd25;
	add.s64 	%rd30, %rd7, %rd25;
	add.s64 	%rd31, %rd8, %rd25;
	add.s64 	%rd32, %rd9, %rd25;
	add.s64 	%rd33, %rd1, %rd25;
	ld.global.u32 	%r41, [%rd66+-16];
	ld.global.u32 	%r42, [%rd33];
	mad.lo.s32 	%r43, %r42, %r41, %r104;
	ld.global.u32 	%r44, [%rd66+-12];
	ld.global.u32 	%r45, [%rd26];
	mad.lo.s32 	%r46, %r45, %r44, %r43;
	ld.global.u32 	%r47, [%rd66+-8];
	ld.global.u32 	%r48, [%rd27];
	mad.lo.s32 	%r49, %r48, %r47, %r46;
	ld.global.u32 	%r50, [%rd66+-4];
	ld.global.u32 	%r51, [%rd28];
	mad.lo.s32 	%r52, %r51, %r50, %r49;
	ld.global.u32 	%r53, [%rd66];
	ld.global.u32 	%r54, [%rd29];
	mad.lo.s32 	%r55, %r54, %r53, %r52;
	ld.global.u32 	%r56, [%rd66+4];
	ld.global.u32 	%r57, [%rd30];
	mad.lo.s32 	%r58, %r57, %r56, %r55;
	ld.global.u32 	%r59, [%rd66+8];
	ld.global.u32 	%r60, [%rd31];
	mad.lo.s32 	%r61, %r60, %r59, %r58;
	ld.global.u32 	%r62, [%rd66+12];
	ld.global.u32 	%r63, [%rd32];
	mad.lo.s32 	%r104, %r63, %r62, %r61;
	add.s32 	%r93, %r93, 8;
	add.s32 	%r92, %r92, %r6;
	add.s64 	%rd66, %rd66, 32;
	setp.ne.s32 	%p5, %r93, 0;
	@%p5 bra 	$L__BB0_3;
$L__BB0_4:
	setp.eq.s32 	%p6, %r3, 0;
	@%p6 bra 	$L__BB0_12;
	and.b32  	%r16, %r29, 3;
	setp.lt.u32 	%p7, %r3, 4;
	@%p7 bra 	$L__BB0_7;
	add.s32 	%r65, %r99, %r2;
	mul.wide.u32 	%rd34, %r65, 4;
	add.s64 	%rd35, %rd2, %rd34;
	ld.global.u32 	%r66, [%rd35];
	mad.lo.s32 	%r67, %r99, %r29, %r1;
	mul.wide.s32 	%rd36, %r67, 4;
	add.s64 	%rd37, %rd1, %rd36;
	ld.global.u32 	%r68, [%rd37];
	mad.lo.s32 	%r69, %r68, %r66, %r104;
	cvt.u64.u32 	%rd38, %r2;
	cvt.u64.u32 	%rd39, %r99;
	add.s64 	%rd40, %rd39, %rd38;
	shl.b64 	%rd41, %rd40, 2;
	add.s64 	%rd42, %rd2, %rd41;
	ld.global.u32 	%r70, [%rd42+4];
	mul.wide.s32 	%rd43, %r29, 4;
	add.s64 	%rd44, %rd37, %rd43;
	ld.global.u32 	%r71, [%rd44];
	mad.lo.s32 	%r72, %r71, %r70, %r69;
	ld.global.u32 	%r73, [%rd42+8];
	add.s64 	%rd45, %rd44, %rd43;
	ld.global.u32 	%r74, [%rd45];
	mad.lo.s32 	%r75, %r74, %r73, %r72;
	ld.global.u32 	%r76, [%rd42+12];
	add.s64 	%rd46, %rd45, %rd43;
	ld.global.u32 	%r77, [%rd46];
	mad.lo.s32 	%r104, %r77, %r76, %r75;
	add.s32 	%r99, %r99, 4;
$L__BB0_7:
	setp.eq.s32 	%p8, %r16, 0;
	@%p8 bra 	$L__BB0_12;
	setp.eq.s32 	%p9, %r16, 1;
	@%p9 bra 	$L__BB0_10;
	add.s32 	%r79, %r99, %r2;
	mul.wide.u32 	%rd47, %r79, 4;
	add.s64 	%rd48, %rd2, %rd47;
	ld.global.u32 	%r80, [%rd48];
	mad.lo.s32 	%r81, %r99, %r29, %r1;
	mul.wide.s32 	%rd49, %r81, 4;
	add.s64 	%rd50, %rd1, %rd49;
	ld.global.u32 	%r82, [%rd50];
	mad.lo.s32 	%r83, %r82, %r80, %r104;
	cvt.u64.u32 	%rd51, %r2;
	cvt.u64.u32 	%rd52, %r99;
	add.s64 	%rd53, %rd52, %rd51;
	shl.b64 	%rd54, %rd53, 2;
	add.s64 	%rd55, %rd2, %rd54;
	ld.global.u32 	%r84, [%rd55+4];
	mul.wide.s32 	%rd56, %r29, 4;
	add.s64 	%rd57, %rd50, %rd56;
	ld.global.u32 	%r85, [%rd57];
	mad.lo.s32 	%r104, %r85, %r84, %r83;
	add.s32 	%r99, %r99, 2;
$L__BB0_10:
	and.b32  	%r86, %r29, 1;
	setp.eq.b32 	%p10, %r86, 1;
	not.pred 	%p11, %p10;
	@%p11 bra 	$L__BB0_12;
	add.s32 	%r87, %r99, %r2;
	mul.wide.u32 	%rd58, %r87, 4;
	add.s64 	%rd59, %rd2, %rd58;
	ld.global.u32 	%r88, [%rd59];
	mad.lo.s32 	%r89, %r99, %r29, %r1;
	mul.wide.s32 	%rd60, %r89, 4;
	add.s64 	%rd61, %rd1, %rd60;
	ld.global.u32 	%r90, [%rd61];
	mad.lo.s32 	%r104, %r90, %r88, %r104;
$L__BB0_12:
	ld.param.u64 	%rd65, [_Z20valid_multiplicationPiS_iiS_ii_param_0];
	add.s32 	%r91, %r2, %r1;
	cvta.to.global.u64 	%rd62, %rd65;
	mul.wide.s32 	%rd63, %r91, 4;
	add.s64 	%rd64, %rd62, %rd63;
	st.global.u32 	[%rd64], %r104;
$L__BB0_13:
	ret;

}


// ===== COMPILED SASS (sm_100) =====

	.target	sm_100

	.elftype	@"ET_EXEC"


//--------------------- .note.nv.tkinfo           --------------------------
	.section	.note.nv.tkinfo,"",@"SHT_NOTE"
	.sectionflags	@"SHF_NOTE_NV_TKINFO"
	.tkinfo
        /*0018*/ 	.word	0x00000002
        /*0030*/ 	.string	""
        /*0030*/ 	.string	"ptxas"
        /*0030*/ 	.string	"Cuda compilation tools, release 13.0, V13.0.88"
        /*0030*/ 	.string	"Build cuda_13.0.r13.0/compiler.36424714_0"
        /*0030*/ 	.string	"-arch sm_100 -m 64 "



//--------------------- .note.nv.cuinfo           --------------------------
	.section	.note.nv.cuinfo,"",@"SHT_NOTE"
	.sectionflags	@"SHF_NOTE_NV_CUINFO"
        /*0018*/ 	.short	0x0002
        /*001a*/ 	.short	0x0064
        /*001c*/ 	.short	0x0082
	.zero		2


//--------------------- .nv.info                  --------------------------
	.section	.nv.info,"",@"SHT_CUDA_INFO"
	.align	4


	//----- nvinfo : EIATTR_REGCOUNT
	.align		4
        /*0000*/ 	.byte	0x04, 0x2f
        /*0002*/ 	.short	(.L_1 - .L_0)
	.align		4
.L_0:
        /*0004*/ 	.word	index@(_Z20valid_multiplicationPiS_iiS_ii)
        /*0008*/ 	.word	0x0000001e


	//----- nvinfo : EIATTR_FRAME_SIZE
	.align		4
.L_1:
        /*000c*/ 	.byte	0x04, 0x11
        /*000e*/ 	.short	(.L_3 - .L_2)
	.align		4
.L_2:
        /*0010*/ 	.word	index@(_Z20valid_multiplicationPiS_iiS_ii)
        /*0014*/ 	.word	0x00000000


	//----- nvinfo : EIATTR_MIN_STACK_SIZE
	.align		4
.L_3:
        /*0018*/ 	.byte	0x04, 0x12
        /*001a*/ 	.short	(.L_5 - .L_4)
	.align		4
.L_4:
        /*001c*/ 	.word	index@(_Z20valid_multiplicationPiS_iiS_ii)
        /*0020*/ 	.word	0x00000000
.L_5:


//--------------------- .nv.compat                --------------------------
	.section	.nv.compat,"",@"SHT_CUDA_COMPAT_INFO"
	.align	4
        /*0000*/ 	.byte	0x02, 0x09, 0x00, 0x00, 0x02, 0x02, 0x01, 0x00, 0x02, 0x05, 0x05, 0x00, 0x03, 0x07, 0x01, 0x01
        /*0010*/ 	.byte	0x02, 0x03, 0x00, 0x00, 0x02, 0x06, 0x01, 0x00, 0x04, 0x0b, 0x08, 0x00, 0x09, 0x00, 0x00, 0x00
        /*0020*/ 	.byte	0x00, 0x00, 0x00, 0x00


//--------------------- .nv.info._Z20valid_multiplicationPiS_iiS_ii --------------------------
	.section	.nv.info._Z20valid_multiplicationPiS_iiS_ii,"",@"SHT_CUDA_INFO"
	.sectionflags	@""
	.align	4


	//----- nvinfo : EIATTR_CUDA_API_VERSION
	.align		4
        /*0000*/ 	.byte	0x04, 0x37
        /*0002*/ 	.short	(.L_7 - .L_6)
.L_6:
        /*0004*/ 	.word	0x00000082


	//----- nvinfo : EIATTR_KPARAM_INFO
	.align		4
.L_7:
        /*0008*/ 	.byte	0x04, 0x17
        /*000a*/ 	.short	(.L_9 - .L_8)
.L_8:
        /*000c*/ 	.word	0x00000000
        /*0010*/ 	.short	0x0006
        /*0012*/ 	.short	0x0024
        /*0014*/ 	.byte	0x00, 0xf0, 0x11, 0x00


	//----- nvinfo : EIATTR_KPARAM_INFO
	.align		4
.L_9:
        /*0018*/ 	.byte	0x04, 0x17
        /*001a*/ 	.short	(.L_11 - .L_10)
.L_10:
        /*001c*/ 	.word	0x00000000
        /*0020*/ 	.short	0x0005
        /*0022*/ 	.short	0x0020
        /*0024*/ 	.byte	0x00, 0xf0, 0x11, 0x00


	//----- nvinfo : EIATTR_KPARAM_INFO
	.align		4
.L_11:
        /*0028*/ 	.byte	0x04, 0x17
        /*002a*/ 	.short	(.L_13 - .L_12)
.L_12:
        /*002c*/ 	.word	0x00000000
        /*0030*/ 	.short	0x0004
        /*0032*/ 	.short	0x0018
        /*0034*/ 	.byte	0x00, 0xf5, 0x21, 0x00


	//----- nvinfo : EIATTR_KPARAM_INFO
	.align		4
.L_13:
        /*0038*/ 	.byte	0x04, 0x17
        /*003a*/ 	.short	(.L_15 - .L_14)
.L_14:
        /*003c*/ 	.word	0x00000000
        /*0040*/ 	.short	0x0003
        /*0042*/ 	.short	0x0014
        /*0044*/ 	.byte	0x00, 0xf0, 0x11, 0x00


	//----- nvinfo : EIATTR_KPARAM_INFO
	.align		4
.L_15:
        /*0048*/ 	.byte	0x04, 0x17
        /*004a*/ 	.short	(.L_17 - .L_16)
.L_16:
        /*004c*/ 	.word	0x00000000
        /*0050*/ 	.short	0x0002
        /*0052*/ 	.short	0x0010
        /*0054*/ 	.byte	0x00, 0xf0, 0x11, 0x00


	//----- nvinfo : EIATTR_KPARAM_INFO
	.align		4
.L_17:
        /*0058*/ 	.byte	0x04, 0x17
        /*005a*/ 	.short	(.L_19 - .L_18)
.L_18:
        /*005c*/ 	.word	0x00000000
        /*0060*/ 	.short	0x0001
        /*0062*/ 	.short	0x0008
        /*0064*/ 	.byte	0x00, 0xf5, 0x21, 0x00


	//----- nvinfo : EIATTR_KPARAM_INFO
	.align		4
.L_19:
        /*0068*/ 	.byte	0x04, 0x17
        /*006a*/ 	.short	(.L_21 - .L_20)
.L_20:
        /*006c*/ 	.word	0x00000000
        /*0070*/ 	.short	0x0000
        /*0072*/ 	.short	0x0000
        /*0074*/ 	.byte	0x00, 0xf5, 0x21, 0x00


	//----- nvinfo : EIATTR_SPARSE_MMA_MASK
	.align		4
.L_21:
        /*0078*/ 	.byte	0x03, 0x50
        /*007a*/ 	.short	0x0000


	//----- nvinfo : EIATTR_MAXREG_COUNT
	.align		4
        /*007c*/ 	.byte	0x03, 0x1b
        /*007e*/ 	.short	0x00ff


	//----- nvinfo : EIATTR_MERCURY_ISA_VERSION
	.align		4
        /*0080*/ 	.byte	0x03, 0x5f
        /*0082*/ 	.short	0x0101


	//----- nvinfo : EIATTR_VRC_CTA_INIT_COUNT
	.align		4
        /*0084*/ 	.byte	0x02, 0x4a
	.zero		1
	.zero		1


	//----- nvinfo : EIATTR_EXIT_INSTR_OFFSETS
	.align		4
        /*0088*/ 	.byte	0x04, 0x1c
        /*008a*/ 	.short	(.L_23 - .L_22)


	//   ....[0]....
.L_22:
        /*008c*/ 	.word	0x000000d0


	//   ....[1]....
        /*0090*/ 	.word	0x00000ab0


	//----- nvinfo : EIATTR_CBANK_PARAM_SIZE
	.align		4
.L_23:
        /*0094*/ 	.byte	0x03, 0x19
        /*0096*/ 	.short	0x0028


	//----- nvinfo : EIATTR_PARAM_CBANK
	.align		4
        /*0098*/ 	.byte	0x04, 0x0a
        /*009a*/ 	.short	(.L_25 - .L_24)
	.align		4
.L_24:
        /*009c*/ 	.word	index@(.nv.constant0._Z20valid_multiplicationPiS_iiS_ii)
        /*00a0*/ 	.short	0x0380
        /*00a2*/ 	.short	0x0028


	//----- nvinfo : EIATTR_SW_WAR
	.align		4
.L_25:
        /*00a4*/ 	.byte	0x04, 0x36
        /*00a6*/ 	.short	(.L_27 - .L_26)
.L_26:
        /*00a8*/ 	.word	0x00000008
.L_27:


//--------------------- .nv.callgraph             --------------------------
	.section	.nv.callgraph,"",@"SHT_CUDA_CALLGRAPH"
	.align	4
	.sectionentsize	8
	.align		4
        /*0000*/ 	.word	0x00000000
	.align		4
        /*0004*/ 	.word	0xffffffff
	.align		4
        /*0008*/ 	.word	0x00000000
	.align		4
        /*000c*/ 	.word	0xfffffffe
	.align		4
        /*0010*/ 	.word	0x00000000
	.align		4
        /*0014*/ 	.word	0xfffffffd
	.align		4
        /*0018*/ 	.word	0x00000000
	.align		4
        /*001c*/ 	.word	0xfffffffc


//--------------------- .text._Z20valid_multiplicationPiS_iiS_ii --------------------------
	.section	.text._Z20valid_multiplicationPiS_iiS_ii,"ax",@progbits
	.align	128
        .global         _Z20valid_multiplicationPiS_iiS_ii
        .type           _Z20valid_multiplicationPiS_iiS_ii,@function
        .size           _Z20valid_multiplicationPiS_iiS_ii,(.L_x_5 - _Z20valid_multiplicationPiS_iiS_ii)
        .other          _Z20valid_multiplicationPiS_iiS_ii,@"STO_CUDA_ENTRY STV_DEFAULT"
_Z20valid_multiplicationPiS_iiS_ii:
.text._Z20valid_multiplicationPiS_iiS_ii:
[----:B------:R-:W-:Y:S01]  /*0000*/  LDC R1, c[0x0][0x37c] ;  /* 0x0000df00ff017b82 */ /* 0x000fe20000000800 */
[----:B------:R-:W0:Y:S07]  /*0010*/  S2R R13, SR_TID.Y ;  /* 0x00000000000d7919 */ /* 0x000e2e0000002200 */
[----:B------:R-:W0:Y:S01]  /*0020*/  S2UR UR4, SR_CTAID.Y ;  /* 0x00000000000479c3 */ /* 0x000e220000002600 */
[----:B------:R-:W1:Y:S01]  /*0030*/  LDCU UR20, c[0x0][0x3a0] ;  /* 0x00007400ff1477ac */ /* 0x000e620008000800 */
[----:B------:R-:W2:Y:S01]  /*0040*/  S2R R2, SR_TID.X ;  /* 0x0000000000027919 */ /* 0x000ea20000002100 */
[----:B------:R-:W3:Y:S05]  /*0050*/  LDCU UR6, c[0x0][0x394] ;  /* 0x00007280ff0677ac */ /* 0x000eea0008000800 */
[----:B------:R-:W0:Y:S08]  /*0060*/  LDC R0, c[0x0][0x364] ;  /* 0x0000d900ff007b82 */ /* 0x000e300000000800 */
[----:B------:R-:W2:Y:S08]  /*0070*/  S2UR UR5, SR_CTAID.X ;  /* 0x00000000000579c3 */ /* 0x000eb00000002500 */
[----:B------:R-:W2:Y:S01]  /*0080*/  LDC R3, c[0x0][0x360] ;  /* 0x0000d800ff037b82 */ /* 0x000ea20000000800 */
[----:B0-----:R-:W-:-:S05]  /*0090*/  IMAD R13, R0, UR4, R13 ;  /* 0x00000004000d7c24 */ /* 0x001fca000f8e020d */
[----:B-1----:R-:W-:Y:S01]  /*00a0*/  ISETP.GE.AND P0, PT, R13, UR20, PT ;  /* 0x000000140d007c0c */ /* 0x002fe2000bf06270 */
[----:B--2---:R-:W-:-:S05]  /*00b0*/  IMAD R0, R3, UR5, R2 ;  /* 0x0000000503007c24 */ /* 0x004fca000f8e0202 */
[----:B---3--:R-:W-:-:S13]  /*00c0*/  ISETP.GE.OR P0, PT, R0, UR6, P0 ;  /* 0x0000000600007c0c */ /* 0x008fda0008706670 */
[----:B------:R-:W-:Y:S05]  /*00d0*/  @P0 EXIT ;  /* 0x000000000000094d */ /* 0x000fea0003800000 */
[----:B------:R-:W-:Y:S01]  /*00e0*/  UISETP.GE.U32.AND UP0, UPT, UR20, 0x8, UPT ;  /* 0x000000081400788c */ /* 0x000fe2000bf06070 */
[----:B------:R-:W-:Y:S02]  /*00f0*/  HFMA2 R12, -RZ, RZ, 0, 0 ;  /* 0x00000000ff0c7431 */ /* 0x000fe400000001ff */
[----:B------:R-:W-:Y:S01]  /*0100*/  IMAD R13, R13, UR20, RZ ;  /* 0x000000140d0d7c24 */ /* 0x000fe2000f8e02ff */
[----:B------:R-:W-:Y:S01]  /*0110*/  UMOV UR4, URZ ;  /* 0x000000ff00047c82 */ /* 0x000fe20008000000 */
[----:B------:R-:W0:Y:S04]  /*0120*/  LDCU.64 UR18, c[0x0][0x358] ;  /* 0x00006b00ff1277ac */ /* 0x000e280008000a00 */
[----:B------:R-:W-:Y:S05]  /*0130*/  BRA.U !UP0, `(.L_x_0) ;  /* 0x0000000508007547 */ /* 0x000fea000b800000 */
[----:B------:R-:W1:Y:S01]  /*0140*/  LDC.64 R2, c[0x0][0x398] ;  /* 0x0000e600ff027b82 */ /* 0x000e620000000a00 */
[----:B------:R-:W2:Y:S01]  /*0150*/  LDCU.64 UR22, c[0x0][0x388] ;  /* 0x00007100ff1677ac */ /* 0x000ea20008000a00 */
[----:B------:R-:W-:Y:S02]  /*0160*/  MOV R12, RZ ;  /* 0x000000ff000c7202 */ /* 0x000fe40000000f00 */
[----:B------:R-:W-:Y:S01]  /*0170*/  MOV R14, R0 ;  /* 0x00000000000e7202 */ /* 0x000fe20000000f00 */
[----:B------:R-:W-:-:S04]  /*0180*/  ULOP3.LUT UR4, UR20, 0x7ffffff8, URZ, 0xc0, !UPT ;  /* 0x7ffffff814047892 */ /* 0x000fc8000f8ec0ff */
[----:B------:R-:W-:Y:S02]  /*0190*/  UIADD3 UR5, UPT, UPT, -UR4, URZ, URZ ;  /* 0x000000ff04057290 */ /* 0x000fe4000fffe1ff */
[----:B--2---:R-:W-:Y:S02]  /*01a0*/  UIMAD.WIDE UR6, UR20, 0x8, UR22 ;  /* 0x00000008140678a5 */ /* 0x004fe4000f8e0216 */
[----:B------:R-:W-:Y:S02]  /*01b0*/  UIMAD.WIDE UR8, UR20, 0xc, UR22 ;  /* 0x0000000c140878a5 */ /* 0x000fe4000f8e0216 */
[----:B------:R-:W-:Y:S01]  /*01c0*/  UIMAD.WIDE UR10, UR20, 0x10, UR22 ;  /* 0x00000010140a78a5 */ /* 0x000fe2000f8e0216 */
[----:B-1----:R-:W-:Y:S01]  /*01d0*/  IMAD.WIDE.U32 R2, R13, 0x4, R2 ;  /* 0x000000040d027825 */ /* 0x002fe200078e0002 */
[----:B------:R-:W-:Y:S02]  /*01e0*/  UIMAD.WIDE UR12, UR20, 0x14, UR22 ;  /* 0x00000014140c78a5 */ /* 0x000fe4000f8e0216 */
[----:B------:R-:W-:Y:S01]  /*01f0*/  UIMAD.WIDE UR14, UR20, 0x18, UR22 ;  /* 0x00000018140e78a5 */ /* 0x000fe2000f8e0216 */
[----:B------:R-:W-:Y:S01]  /*0200*/  IADD3 R2, P0, PT, R2, 0x10, RZ ;  /* 0x0000001002027810 */ /* 0x000fe20007f1e0ff */
[----:B------:R-:W-:-:S03]  /*0210*/  UIMAD.WIDE UR16, UR20, 0x1c, UR22 ;  /* 0x0000001c141078a5 */ /* 0x000fc6000f8e0216 */
[----:B------:R-:W-:-:S09]  /*0220*/  IADD3.X R3, PT, PT, RZ, R3, RZ, P0, !PT ;  /* 0x00000003ff037210 */ /* 0x000fd200007fe4ff */
.L_x_1:
[----:B------:R-:W-:Y:S01]  /*0230*/  UIMAD.WIDE UR24, UR20, 0x4, UR22 ;  /* 0x00000004141878a5 */ /* 0x000fe2000f8e0216 */
[----:B------:R-:W-:Y:S01]  /*0240*/  MOV R23, 0x4 ;  /* 0x0000000400177802 */ /* 0x000fe20000000f00 */
[----:B------:R-:W-:Y:S01]  /*0250*/  HFMA2 R25, -RZ, RZ, 0, 2.384185791015625e-07 ;  /* 0x00000004ff197431 */ /* 0x000fe200000001ff */
[----:B0-----:R-:W2:Y:S03]  /*0260*/  LDG.E R21, desc[UR18][R2.64+-0x10] ;  /* 0xfffff01202157981 */ /* 0x001ea6000c1e1900 */
[----:B------:R-:W-:Y:S01]  /*0270*/  IMAD.WIDE R22, R14, R23, UR22 ;  /* 0x000000160e167e25 */ /* 0x000fe2000f8e0217 */
[----:B------:R-:W-:Y:S01]  /*0280*/  MOV R8, UR24 ;  /* 0x0000001800087c02 */ /* 0x000fe20008000f00 */
[----:B------:R-:W3:Y:S01]  /*0290*/  LDG.E R19, desc[UR18][R2.64+-0xc] ;  /* 0xfffff41202137981 */ /* 0x000ee2000c1e1900 */
[----:B------:R-:W-:-:S03]  /*02a0*/  MOV R9, UR25 ;  /* 0x0000001900097c02 */ /* 0x000fc60008000f00 */
[----:B------:R-:W2:Y:S01]  /*02b0*/  LDG.E R22, desc[UR18][R22.64] ;  /* 0x0000001216167981 */ /* 0x000ea2000c1e1900 */
[----:B------:R-:W-:Y:S02]  /*02c0*/  IMAD.MOV.U32 R11, RZ, RZ, 0x4 ;  /* 0x00000004ff0b7424 */ /* 0x000fe400078e00ff */
[----:B------:R-:W-:-:S04]  /*02d0*/  IMAD.WIDE R8, R14, 0x4, R8 ;  /* 0x000000040e087825 */ /* 0x000fc800078e0208 */
[----:B------:R-:W-:Y:S01]  /*02e0*/  HFMA2 R7, -RZ, RZ, 0, 2.384185791015625e-07 ;  /* 0x00000004ff077431 */ /* 0x000fe200000001ff */
[----:B------:R-:W-:Y:S01]  /*02f0*/  MOV R5, 0x4 ;  /* 0x0000000400057802 */ /* 0x000fe20000000f00 */
[----:B------:R-:W4:Y:S01]  /*0300*/  LDG.E R17, desc[UR18][R2.64+-0x8] ;  /* 0xfffff81202117981 */ /* 0x000f22000c1e1900 */
[----:B------:R-:W-:-:S03]  /*0310*/  IMAD.WIDE R24, R14, R25, UR6 ;  /* 0x000000060e187e25 */ /* 0x000fc6000f8e0219 */
[----:B------:R0:W3:Y:S01]  /*0320*/  LDG.E R20, desc[UR18][R8.64] ;  /* 0x0000001208147981 */ /* 0x0000e2000c1e1900 */
[----:B------:R-:W-:-:S03]  /*0330*/  IMAD.WIDE R10, R14, R11, UR8 ;  /* 0x000000080e0a7e25 */ /* 0x000fc6000f8e020b */
[----:B------:R-:W4:Y:S01]  /*0340*/  LDG.E R18, desc[UR18][R24.64] ;  /* 0x0000001218127981 */ /* 0x000f22000c1e1900 */
[----:B------:R-:W-:-:S04]  /*0350*/  IMAD.WIDE R4, R14, R5, UR10 ;  /* 0x0000000a0e047e25 */ /* 0x000fc8000f8e0205 */
[----:B------:R-:W-:Y:S01]  /*0360*/  HFMA2 R27, -RZ, RZ, 0, 2.384185791015625e-07 ;  /* 0x00000004ff1b7431 */ /* 0x000fe200000001ff */
[----:B------:R1:W5:Y:S01]  /*0370*/  LDG.E R16, desc[UR18][R10.64] ;  /* 0x000000120a107981 */ /* 0x000362000c1e1900 */
[C---:B------:R-:W-:Y:S01]  /*0380*/  IMAD.WIDE R6, R14.reuse, R7, UR12 ;  /* 0x0000000c0e067e25 */ /* 0x040fe2000f8e0207 */
[----:B0-----:R-:W-:Y:S02]  /*0390*/  MOV R9, 0x4 ;  /* 0x0000000400097802 */ /* 0x001fe40000000f00 */
[----:B------:R-:W5:Y:S04]  /*03a0*/  LDG.E R15, desc[UR18][R2.64+-0x4] ;  /* 0xfffffc12020f7981 */ /* 0x000f68000c1e1900 */
[----:B------:R0:W5:Y:S01]  /*03b0*/  LDG.E R4, desc[UR18][R4.64] ;  /* 0x0000001204047981 */ /* 0x000162000c1e1900 */
[----:B------:R-:W-:-:S03]  /*03c0*/  IMAD.WIDE R8, R14, R9, UR14 ;  /* 0x0000000e0e087e25 */ /* 0x000fc6000f8e0209 */
[----:B------:R-:W5:Y:S01]  /*03d0*/  LDG.E R23, desc[UR18][R2.64] ;  /* 0x0000001202177981 */ /* 0x000f62000c1e1900 */
[----:B-1----:R-:W-:-:S03]  /*03e0*/  IMAD.WIDE R10, R14, R27, UR16 ;  /* 0x000000100e0a7e25 */ /* 0x002fc6000f8e021b */
[----:B------:R-:W5:Y:S04]  /*03f0*/  LDG.E R7, desc[UR18][R6.64] ;  /* 0x0000001206077981 */ /* 0x000f68000c1e1900 */
[----:B------:R-:W5:Y:S04]  /*0400*/  LDG.E R24, desc[UR18][R2.64+0x4] ;  /* 0x0000041202187981 */ /* 0x000f68000c1e1900 */
[----:B------:R-:W5:Y:S04]  /*0410*/  LDG.E R8, desc[UR18][R8.64] ;  /* 0x0000001208087981 */ /* 0x000f68000c1e1900 */
[----:B------:R-:W5:Y:S04]  /*0420*/  LDG.E R25, desc[UR18][R2.64+0x8] ;  /* 0x0000081202197981 */ /* 0x000f68000c1e1900 */
[----:B------:R-:W5:Y:S04]  /*0430*/  LDG.E R10, desc[UR18][R10.64] ;  /* 0x000000120a0a7981 */ /* 0x000f68000c1e1900 */
[----:B------:R1:W5:Y:S01]  /*0440*/  LDG.E R27, desc[UR18][R2.64+0xc] ;  /* 0x00000c12021b7981 */ /* 0x000362000c1e1900 */
[----:B------:R-:W-:-:S04]  /*0450*/  UIADD3 UR5, UPT, UPT, UR5, 0x8, URZ ;  /* 0x0000000805057890 */ /* 0x000fc8000fffe0ff */
[----:B------:R-:W-:Y:S01]  /*0460*/  UISETP.NE.AND UP0, UPT, UR5, URZ, UPT ;  /* 0x000000ff0500728c */ /* 0x000fe2000bf05270 */
[----:B0-----:R-:W-:Y:S02]  /*0470*/  MOV R5, UR20 ;  /* 0x0000001400057c02 */ /* 0x001fe40008000f00 */
[----:B-1----:R-:W-:-:S03]  /*0480*/  IADD3 R2, P0, PT, R2, 0x20, RZ ;  /* 0x0000002002027810 */ /* 0x002fc60007f1e0ff */
[----:B------:R-:W-:Y:S01]  /*0490*/  IMAD R14, R5, 0x8, R14 ;  /* 0x00000008050e7824 */ /* 0x000fe200078e020e */
[----:B------:R-:W-:Y:S01]  /*04a0*/  IADD3.X R3, PT, PT, RZ, R3, RZ, P0, !PT ;  /* 0x00000003ff037210 */ /* 0x000fe200007fe4ff */
[----:B--2---:R-:W-:-:S04]  /*04b0*/  IMAD R21, R21, R22, R12 ;  /* 0x0000001615157224 */ /* 0x004fc800078e020c */
[----:B---3--:R-:W-:-:S04]  /*04c0*/  IMAD R19, R19, R20, R21 ;  /* 0x0000001413137224 */ /* 0x008fc800078e0215 */
[----:B----4-:R-:W-:-:S04]  /*04d0*/  IMAD R17, R17, R18, R19 ;  /* 0x0000001211117224 */ /* 0x010fc800078e0213 */
[----:B-----5:R-:W-:-:S04]  /*04e0*/  IMAD R15, R15, R16, R17 ;  /* 0x000000100f0f7224 */ /* 0x020fc800078e0211 */
[----:B------:R-:W-:-:S04]  /*04f0*/  IMAD R4, R23, R4, R15 ;  /* 0x0000000417047224 */ /* 0x000fc800078e020f */
[----:B------:R-:W-:-:S04]  /*0500*/  IMAD R4, R24, R7, R4 ;  /* 0x0000000718047224 */ /* 0x000fc800078e0204 */
[----:B------:R-:W-:-:S04]  /*0510*/  IMAD R4, R25, R8, R4 ;  /* 0x0000000819047224 */ /* 0x000fc800078e0204 */
[----:B------:R-:W-:Y:S01]  /*0520*/  IMAD R12, R27, R10, R4 ;  /* 0x0000000a1b0c7224 */ /* 0x000fe200078e0204 */
[----:B------:R-:W-:Y:S06]  /*0530*/  BRA.U UP0, `(.L_x_1) ;  /* 0xfffffffd003c7547 */ /* 0x000fec000b83ffff */
.L_x_0:
[----:B------:R-:W-:-:S04]  /*0540*/  ULOP3.LUT UR6, UR20, 0x7, URZ, 0xc0, !UPT ;  /* 0x0000000714067892 */ /* 0x000fc8000f8ec0ff */
[----:B------:R-:W-:-:S09]  /*0550*/  UISETP.NE.AND UP0, UPT, UR6, URZ, UPT ;  /* 0x000000ff0600728c */ /* 0x000fd2000bf05270 */
[----:B------:R-:W-:Y:S05]  /*0560*/  BRA.U !UP0, `(.L_x_2) ;  /* 0x0000000508407547 */ /* 0x000fea000b800000 */
[----:B------:R-:W-:Y:S02]  /*0570*/  UISETP.GE.U32.AND UP0, UPT, UR6, 0x4, UPT ;  /* 0x000000040600788c */ /* 0x000fe4000bf06070 */
[----:B------:R-:W-:-:S04]  /*0580*/  ULOP3.LUT UR5, UR20, 0x3, URZ, 0xc0, !UPT ;  /* 0x0000000314057892 */ /* 0x000fc8000f8ec0ff */
[----:B------:R-:W-:-:S03]  /*0590*/  UISETP.NE.AND UP1, UPT, UR5, URZ, UPT ;  /* 0x000000ff0500728c */ /* 0x000fc6000bf25270 */
[----:B------:R-:W-:Y:S08]  /*05a0*/  BRA.U !UP0, `(.L_x_3) ;  /* 0x00000001087c7547 */ /* 0x000ff0000b800000 */
[----:B------:R-:W1:Y:S01]  /*05b0*/  LDC.64 R6, c[0x0][0x388] ;  /* 0x0000e200ff067b82 */ /* 0x000e620000000a00 */
[----:B------:R-:W2:Y:S01]  /*05c0*/  LDCU.64 UR6, c[0x0][0x398] ;  /* 0x00007300ff0677ac */ /* 0x000ea20008000a00 */
[----:B------:R-:W-:Y:S02]  /*05d0*/  MOV R9, UR4 ;  /* 0x0000000400097c02 */ /* 0x000fe40008000f00 */
[C---:B------:R-:W-:Y:S02]  /*05e0*/  IADD3 R3, PT, PT, R13.reuse, UR4, RZ ;  /* 0x000000040d037c10 */ /* 0x040fe4000fffe0ff */
[----:B------:R-:W-:Y:S01]  /*05f0*/  IADD3 R10, P0, PT, R13, UR4, RZ ;  /* 0x000000040d0a7c10 */ /* 0x000fe2000ff1e0ff */
[----:B------:R-:W-:Y:S01]  /*0600*/  IMAD R9, R9, UR20, R0 ;  /* 0x0000001409097c24 */ /* 0x000fe2000f8e0200 */
[----:B------:R-:W3:Y:S01]  /*0610*/  LDC.64 R4, c[0x0][0x398] ;  /* 0x0000e600ff047b82 */ /* 0x000ee20000000a00 */
[----:B------:R-:W-:Y:S02]  /*0620*/  MOV R11, UR20 ;  /* 0x00000014000b7c02 */ /* 0x000fe40008000f00 */
[----:B------:R-:W-:Y:S01]  /*0630*/  MOV R15, UR20 ;  /* 0x00000014000f7c02 */ /* 0x000fe20008000f00 */
[----:B-1----:R-:W-:Y:S01]  /*0640*/  IMAD.WIDE R6, R9, 0x4, R6 ;  /* 0x0000000409067825 */ /* 0x002fe200078e0206 */
[----:B------:R-:W-:-:S05]  /*0650*/  MOV R9, UR20 ;  /* 0x0000001400097c02 */ /* 0x000fca0008000f00 */
[----:B------:R-:W-:Y:S02]  /*0660*/  IMAD.WIDE R8, R9, 0x4, R6 ;  /* 0x0000000409087825 */ /* 0x000fe400078e0206 */
[----:B0-----:R-:W4:Y:S02]  /*0670*/  LDG.E R6, desc[UR18][R6.64] ;  /* 0x0000001206067981 */ /* 0x001f24000c1e1900 */
[----:B---3--:R-:W-:Y:S01]  /*0680*/  IMAD.WIDE.U32 R4, R3, 0x4, R4 ;  /* 0x0000000403047825 */ /* 0x008fe200078e0004 */
[----:B------:R-:W-:Y:S01]  /*0690*/  IADD3.X R3, PT, PT, RZ, RZ, RZ, P0, !PT ;  /* 0x000000ffff037210 */ /* 0x000fe200007fe4ff */
[----:B------:R-:W3:Y:S01]  /*06a0*/  LDG.E R17, desc[UR18][R8.64] ;  /* 0x0000001208117981 */ /* 0x000ee2000c1e1900 */
[----:B--2---:R-:W-:-:S03]  /*06b0*/  LEA R2, P0, R10, UR6, 0x2 ;  /* 0x000000060a027c11 */ /* 0x004fc6000f8010ff */
[----:B------:R-:W4:Y:S01]  /*06c0*/  LDG.E R5, desc[UR18][R4.64] ;  /* 0x0000001204057981 */ /* 0x000f22000c1e1900 */
[----:B------:R-:W-:Y:S01]  /*06d0*/  LEA.HI.X R3, R10, UR7, R3, 0x2, P0 ;  /* 0x000000070a037c11 */ /* 0x000fe200080f1403 */
[----:B------:R-:W-:-:S04]  /*06e0*/  IMAD.WIDE R10, R11, 0x4, R8 ;  /* 0x000000040b0a7825 */ /* 0x000fc800078e0208 */
[----:B------:R-:W3:Y:S01]  /*06f0*/  LDG.E R16, desc[UR18][R2.64+0x4] ;  /* 0x0000041202107981 */ /* 0x000ee2000c1e1900 */
[----:B------:R-:W-:-:S03]  /*0700*/  IMAD.WIDE R14, R15, 0x4, R10 ;  /* 0x000000040f0e7825 */ /* 0x000fc600078e020a */
[----:B------:R-:W2:Y:S04]  /*0710*/  LDG.E R19, desc[UR18][R10.64] ;  /* 0x000000120a137981 */ /* 0x000ea8000c1e1900 */
[----:B------:R-:W2:Y:S04]  /*0720*/  LDG.E R18, desc[UR18][R2.64+0x8] ;  /* 0x0000081202127981 */ /* 0x000ea8000c1e1900 */
[----:B------:R-:W5:Y:S04]  /*0730*/  LDG.E R20, desc[UR18][R2.64+0xc] ;  /* 0x00000c1202147981 */ /* 0x000f68000c1e1900 */
[----:B------:R-:W5:Y:S01]  /*0740*/  LDG.E R14, desc[UR18][R14.64] ;  /* 0x000000120e0e7981 */ /* 0x000f62000c1e1900 */
[----:B------:R-:W-:Y:S01]  /*0750*/  UIADD3 UR4, UPT, UPT, UR4, 0x4, URZ ;  /* 0x0000000404047890 */ /* 0x000fe2000fffe0ff */
[----:B----4-:R-:W-:-:S04]  /*0760*/  IMAD R5, R5, R6, R12 ;  /* 0x0000000605057224 */ /* 0x010fc800078e020c */
[----:B---3--:R-:W-:-:S04]  /*0770*/  IMAD R5, R16, R17, R5 ;  /* 0x0000001110057224 */ /* 0x008fc800078e0205 */
[----:B--2---:R-:W-:-:S04]  /*0780*/  IMAD R5, R18, R19, R5 ;  /* 0x0000001312057224 */ /* 0x004fc800078e0205 */
[----:B-----5:R-:W-:-:S07]  /*0790*/  IMAD R12, R20, R14, R5 ;  /* 0x0000000e140c7224 */ /* 0x020fce00078e0205 */
.L_x_3:
[----:B------:R-:W-:Y:S05]  /*07a0*/  BRA.U !UP1, `(.L_x_2) ;  /* 0x0000000109b07547 */ /* 0x000fea000b800000 */
[----:B------:R-:W-:Y:S01]  /*07b0*/  UISETP.NE.AND UP0, UPT, UR5, 0x1, UPT ;  /* 0x000000010500788c */ /* 0x000fe2000bf05270 */
[----:B------:R-:W-:Y:S01]  /*07c0*/  MOV R7, UR4 ;  /* 0x0000000400077c02 */ /* 0x000fe20008000f00 */
[----:B------:R-:W-:Y:S02]  /*07d0*/  ULOP3.LUT UR5, UR20, 0x1, URZ, 0xc0, !UPT ;  /* 0x0000000114057892 */ /* 0x000fe4000f8ec0ff */
[----:B------:R-:W-:Y:S02]  /*07e0*/  IMAD.U32 R15, RZ, RZ, UR20 ;  /* 0x00000014ff0f7e24 */ /* 0x000fe4000f8e00ff */
[----:B------:R-:W-:Y:S01]  /*07f0*/  UISETP.NE.U32.AND UP1, UPT, UR5, 0x1, UPT ;  /* 0x000000010500788c */ /* 0x000fe2000bf25070 */
[----:B------:R-:W-:-:S04]  /*0800*/  PLOP3.LUT P1, PT, PT, PT, UP0, 0x80, 0x8 ;  /* 0x000000000008781c */ /* 0x000fc80003f2f008 */
[----:B------:R-:W1:Y:S01]  /*0810*/  @UP0 LDCU.64 UR6, c[0x0][0x398] ;  /* 0x00007300ff0607ac */ /* 0x000e620008000a00 */
[----:B------:R-:W-:Y:S01]  /*0820*/  PLOP3.LUT P0, PT, PT, PT, UP1, 0x80, 0x8 ;  /* 0x000000000008781c */ /* 0x000fe20003f0f018 */
[----:B------:R-:W2:Y:S01]  /*0830*/  @UP0 LDCU.64 UR8, c[0x0][0x388] ;  /* 0x00007100ff0807ac */ /* 0x000ea20008000a00 */
[----:B------:R-:W3:Y:S06]  /*0840*/  @UP0 LDCU.64 UR10, c[0x0][0x398] ;  /* 0x00007300ff0a07ac */ /* 0x000eec0008000a00 */
[C---:B------:R-:W-:Y:S01]  /*0850*/  @P1 VIADD R3, R13.reuse, UR4 ;  /* 0x000000040d031c36 */ /* 0x040fe20008000000 */
[----:B------:R-:W-:Y:S01]  /*0860*/  @P1 IADD3 R6, P2, PT, R13, UR4, RZ ;  /* 0x000000040d061c10 */ /* 0x000fe2000ff5e0ff */
[----:B------:R-:W4:Y:S01]  /*0870*/  @!UP1 LDCU.64 UR12, c[0x0][0x398] ;  /* 0x00007300ff0c97ac */ /* 0x000f220008000a00 */
[----:B------:R-:W-:Y:S01]  /*0880*/  @UP0 UIADD3 UR4, UPT, UPT, UR4, 0x2, URZ ;  /* 0x0000000204040890 */ /* 0x000fe2000fffe0ff */
[----:B-1----:R-:W-:-:S02]  /*0890*/  MOV R10, UR6 ;  /* 0x00000006000a7c02 */ /* 0x002fc40008000f00 */
[----:B------:R-:W-:Y:S01]  /*08a0*/  MOV R11, UR7 ;  /* 0x00000007000b7c02 */ /* 0x000fe20008000f00 */
[----:B------:R-:W1:Y:S01]  /*08b0*/  @!UP1 LDCU.64 UR6, c[0x0][0x388] ;  /* 0x00007100ff0697ac */ /* 0x000e620008000a00 */
[----:B--2---:R-:W-:Y:S02]  /*08c0*/  MOV R4, UR8 ;  /* 0x0000000800047c02 */ /* 0x004fe40008000f00 */
[----:B------:R-:W-:Y:S01]  /*08d0*/  MOV R5, UR9 ;  /* 0x0000000900057c02 */ /* 0x000fe20008000f00 */
[----:B------:R-:W-:-:S04]  /*08e0*/  @P1 IMAD.WIDE.U32 R10, R3, 0x4, R10 ;  /* 0x00000004030a1825 */ /* 0x000fc800078e000a */
[----:B------:R-:W-:Y:S01]  /*08f0*/  @P1 IMAD R3, R7, UR20, R0 ;  /* 0x0000001407031c24 */ /* 0x000fe2000f8e0200 */
[----:B------:R-:W-:Y:S01]  /*0900*/  @P1 IADD3.X R7, PT, PT, RZ, RZ, RZ, P2, !PT ;  /* 0x000000ffff071210 */ /* 0x000fe200017fe4ff */
[----:B0-----:R-:W2:Y:S01]  /*0910*/  @P1 LDG.E R11, desc[UR18][R10.64] ;  /* 0x000000120a0b1981 */ /* 0x001ea2000c1e1900 */
[C---:B---3--:R-:W-:Y:S01]  /*0920*/  @P1 LEA R2, P2, R6.reuse, UR10, 0x2 ;  /* 0x0000000a06021c11 */ /* 0x048fe2000f8410ff */
[----:B------:R-:W-:Y:S01]  /*0930*/  @P1 IMAD.WIDE R4, R3, 0x4, R4 ;  /* 0x0000000403041825 */ /* 0x000fe200078e0204 */
[----:B------:R-:W-:Y:S02]  /*0940*/  MOV R19, UR4 ;  /* 0x0000000400137c02 */ /* 0x000fe40008000f00 */
[----:B------:R-:W-:Y:S02]  /*0950*/  @P1 LEA.HI.X R3, R6, UR11, R7, 0x2, P2 ;  /* 0x0000000b06031c11 */ /* 0x000fe400090f1407 */
[----:B----4-:R-:W-:Y:S01]  /*0960*/  MOV R6, UR12 ;  /* 0x0000000c00067c02 */ /* 0x010fe20008000f00 */
[----:B------:R-:W-:Y:S01]  /*0970*/  @P1 IMAD.WIDE R14, R15, 0x4, R4 ;  /* 0x000000040f0e1825 */ /* 0x000fe200078e0204 */
[----:B------:R-:W-:Y:S01]  /*0980*/  MOV R7, UR13 ;  /* 0x0000000d00077c02 */ /* 0x000fe20008000f00 */
[----:B------:R-:W2:Y:S01]  /*0990*/  @P1 LDG.E R4, desc[UR18][R4.64] ;  /* 0x0000001204041981 */ /* 0x000ea2000c1e1900 */
[----:B------:R-:W-:Y:S01]  /*09a0*/  @!P0 IADD3 R17, PT, PT, R13, UR4, RZ ;  /* 0x000000040d118c10 */ /* 0x000fe2000fffe0ff */
[----:B------:R-:W-:Y:S01]  /*09b0*/  @!P0 IMAD R19, R19, UR20, R0 ;  /* 0x0000001413138c24 */ /* 0x000fe2000f8e0200 */
[----:B-1----:R-:W-:Y:S01]  /*09c0*/  MOV R8, UR6 ;  /* 0x0000000600087c02 */ /* 0x002fe20008000f00 */
[----:B------:R-:W3:Y:S01]  /*09d0*/  @P1 LDG.E R14, desc[UR18][R14.64] ;  /* 0x000000120e0e1981 */ /* 0x000ee2000c1e1900 */
[----:B------:R-:W-:Y:S01]  /*09e0*/  MOV R9, UR7 ;  /* 0x0000000700097c02 */ /* 0x000fe20008000f00 */
[----:B------:R-:W-:-:S02]  /*09f0*/  @!P0 IMAD.WIDE.U32 R6, R17, 0x4, R6 ;  /* 0x0000000411068825 */ /* 0x000fc400078e0006 */
[----:B------:R-:W3:Y:S02]  /*0a00*/  @P1 LDG.E R2, desc[UR18][R2.64+0x4] ;  /* 0x0000041202021981 */ /* 0x000ee4000c1e1900 */
[----:B------:R-:W-:Y:S02]  /*0a10*/  @!P0 IMAD.WIDE R8, R19, 0x4, R8 ;  /* 0x0000000413088825 */ /* 0x000fe400078e0208 */
[----:B------:R-:W4:Y:S04]  /*0a20*/  @!P0 LDG.E R7, desc[UR18][R6.64] ;  /* 0x0000001206078981 */ /* 0x000f28000c1e1900 */
[----:B------:R-:W4:Y:S01]  /*0a30*/  @!P0 LDG.E R8, desc[UR18][R8.64] ;  /* 0x0000001208088981 */ /* 0x000f22000c1e1900 */
[----:B--2---:R-:W-:-:S04]  /*0a40*/  @P1 IMAD R11, R11, R4, R12 ;  /* 0x000000040b0b1224 */ /* 0x004fc800078e020c */
[----:B---3--:R-:W-:-:S04]  /*0a50*/  @P1 IMAD R12, R2, R14, R11 ;  /* 0x0000000e020c1224 */ /* 0x008fc800078e020b */
[----:B----4-:R-:W-:-:S07]  /*0a60*/  @!P0 IMAD R12, R7, R8, R12 ;  /* 0x00000008070c8224 */ /* 0x010fce00078e020c */
.L_x_2:
[----:B------:R-:W1:Y:S01]  /*0a70*/  LDC.64 R2, c[0x0][0x380] ;  /* 0x0000e000ff027b82 */ /* 0x000e620000000a00 */
[----:B------:R-:W-:-:S05]  /*0a80*/  IADD3 R13, PT, PT, R0, R13, RZ ;  /* 0x0000000d000d7210 */ /* 0x000fca0007ffe0ff */
[----:B-1----:R-:W-:-:S05]  /*0a90*/  IMAD.WIDE R2, R13, 0x4, R2 ;  /* 0x000000040d027825 */ /* 0x002fca00078e0202 */
[----:B0-----:R-:W-:Y:S01]  /*0aa0*/  STG.E desc[UR18][R2.64], R12 ;  /* 0x0000000c02007986 */ /* 0x001fe2000c101912 */
[----:B------:R-:W-:Y:S05]  /*0ab0*/  EXIT ;  /* 0x000000000000794d */ /* 0x000fea0003800000 */
.L_x_4:
[----:B------:R-:W-:-:S00]  /*0ac0*/  BRA `(.L_x_4) ;  /* 0xfffffffc00fc7947 */ /* 0x000fc0000383ffff */
[----:B------:R-:W-:-:S00]  /*0ad0*/  NOP ;  /* 0x0000000000007918 */ /* 0x000fc00000000000 */
        /* <DEDUP_REMOVED lines=10> */
.L_x_5:


//--------------------- .nv.shared.reserved.0     --------------------------
	.section	.nv.shared.reserved.0,"aw",@nobits
	.weak		__nv_reservedSMEM_offset_0_alias
	.size		__nv_reservedSMEM_offset_0_alias, 0, 64
	.other		__nv_reservedSMEM_offset_0_alias,@"STO_CUDA_RESERVED_SHARED STV_DEFAULT"
__nv_reservedSMEM_offset_0_alias:
	.zero		0
	.zero		64


//--------------------- .nv.constant0._Z20valid_multiplicationPiS_iiS_ii --------------------------
	.section	.nv.constant0._Z20valid_multiplicationPiS_iiS_ii,"a",@progbits
	.sectionflags	@""
	.align	4
.nv.constant0._Z20valid_multiplicationPiS_iiS_ii:
	.zero		936


//--------------------- SYMBOLS --------------------------

	.type		.nv.reservedSmem.offset0,@object
	.size		.nv.reservedSmem.offset0,0x4
